//
// Generated by NVIDIA NVVM Compiler
//
// Compiler Build ID: CL-36424714
// Cuda compilation tools, release 13.0, V13.0.88
// Based on NVVM 20.0.0
//

.version 9.0
.target sm_100
.address_size 64

	// .globl	_Z5hellov
.extern .func  (.param .b32 func_retval0) vprintf
(
	.param .b64 vprintf_param_0,
	.param .b64 vprintf_param_1
)
;
.global .align 1 .b8 $str[28] = {84, 104, 114, 101, 97, 100, 73, 68, 120, 61, 37, 105, 44, 32, 66, 108, 111, 99, 107, 73, 100, 120, 61, 37, 105, 32, 10};

.visible .entry _Z5hellov()
{
	.local .align 8 .b8 	__local_depot0[8];
	.reg .b64 	%SP;
	.reg .b64 	%SPL;
	.reg .b32 	%r<5>;
	.reg .b64 	%rd<5>;

	mov.u64 	%SPL, __local_depot0;
	cvta.local.u64 	%SP, %SPL;
	add.u64 	%rd1, %SP, 0;
	add.u64 	%rd2, %SPL, 0;
	mov.u32 	%r1, %tid.x;
	mov.u32 	%r2, %ctaid.x;
	st.local.v2.u32 	[%rd2], {%r1, %r2};
	mov.u64 	%rd3, $str;
	cvta.global.u64 	%rd4, %rd3;
	{ // callseq 0, 0
	.param .b64 param0;
	st.param.b64 	[param0], %rd4;
	.param .b64 param1;
	st.param.b64 	[param1], %rd1;
	.param .b32 retval0;
	call.uni (retval0), 
	vprintf, 
	(
	param0, 
	param1
	);
	ld.param.b32 	%r3, [retval0];
	} // callseq 0
	ret;

}


// ===== COMPILED SASS (sm_100) =====

	.target	sm_100

	.elftype	@"ET_EXEC"


//--------------------- .note.nv.tkinfo           --------------------------
	.section	.note.nv.tkinfo,"",@"SHT_NOTE"
	.sectionflags	@"SHF_NOTE_NV_TKINFO"
	.tkinfo
        /*0018*/ 	.word	0x00000002
        /*0030*/ 	.string	""
        /*0030*/ 	.string	"ptxas"
        /*0030*/ 	.string	"Cuda compilation tools, release 13.0, V13.0.88"
        /*0030*/ 	.string	"Build cuda_13.0.r13.0/compiler.36424714_0"
        /*0030*/ 	.string	"-arch sm_100 -m 64 "



//--------------------- .note.nv.cuinfo           --------------------------
	.section	.note.nv.cuinfo,"",@"SHT_NOTE"
	.sectionflags	@"SHF_NOTE_NV_CUINFO"
        /*0018*/ 	.short	0x0002
        /*001a*/ 	.short	0x0064
        /*001c*/ 	.short	0x0082
	.zero		2


//--------------------- .nv.info                  --------------------------
	.section	.nv.info,"",@"SHT_CUDA_INFO"
	.align	4


	//----- nvinfo : EIATTR_REGCOUNT
	.align		4
        /*0000*/ 	.byte	0x04, 0x2f
        /*0002*/ 	.short	(.L_2 - .L_1)
	.align		4
.L_1:
        /*0004*/ 	.word	index@(_Z5hellov)
        /*0008*/ 	.word	0x00000018


	//----- nvinfo : EIATTR_FRAME_SIZE
	.align		4
.L_2:
        /*000c*/ 	.byte	0x04, 0x11
        /*000e*/ 	.short	(.L_4 - .L_3)
	.align		4
.L_3:
        /*0010*/ 	.word	index@(_Z5hellov)
        /*0014*/ 	.word	0x00000008


	//----- nvinfo : EIATTR_MIN_STACK_SIZE
	.align		4
.L_4:
        /*0018*/ 	.byte	0x04, 0x12
        /*001a*/ 	.short	(.L_6 - .L_5)
	.align		4
.L_5:
        /*001c*/ 	.word	index@(_Z5hellov)
        /*0020*/ 	.word	0x00000008
.L_6:


//--------------------- .nv.compat                --------------------------
	.section	.nv.compat,"",@"SHT_CUDA_COMPAT_INFO"
	.align	4
        /*0000*/ 	.byte	0x02, 0x09, 0x00, 0x00, 0x02, 0x02, 0x01, 0x00, 0x02, 0x05, 0x05, 0x00, 0x03, 0x07, 0x01, 0x01
        /*0010*/ 	.byte	0x02, 0x03, 0x00, 0x00, 0x02, 0x06, 0x01, 0x00, 0x04, 0x0b, 0x08, 0x00, 0x09, 0x00, 0x00, 0x00
        /*0020*/ 	.byte	0x00, 0x00, 0x00, 0x00


//--------------------- .nv.info._Z5hellov        --------------------------
	.section	.nv.info._Z5hellov,"",@"SHT_CUDA_INFO"
	.sectionflags	@""
	.align	4


	//----- nvinfo : EIATTR_CUDA_API_VERSION
	.align		4
        /*0000*/ 	.byte	0x04, 0x37
        /*0002*/ 	.short	(.L_8 - .L_7)
.L_7:
        /*0004*/ 	.word	0x00000082


	//----- nvinfo : EIATTR_SPARSE_MMA_MASK
	.align		4
.L_8:
        /*0008*/ 	.byte	0x03, 0x50
        /*000a*/ 	.short	0x0000


	//----- nvinfo : EIATTR_MAXREG_COUNT
	.align		4
        /*000c*/ 	.byte	0x03, 0x1b
        /*000e*/ 	.short	0x00ff


	//----- nvinfo : EIATTR_EXTERNS
	.align		4
        /*0010*/ 	.byte	0x04, 0x0f
        /*0012*/ 	.short	(.L_10 - .L_9)


	//   ....[0]....
	.align		4
.L_9:
        /*0014*/ 	.word	index@(vprintf)


	//----- nvinfo : EIATTR_MERCURY_ISA_VERSION
	.align		4
.L_10:
        /*0018*/ 	.byte	0x03, 0x5f
        /*001a*/ 	.short	0x0101


	//----- nvinfo : EIATTR_VRC_CTA_INIT_COUNT
	.align		4
        /*001c*/ 	.byte	0x02, 0x4a
	.zero		1
	.zero		1


	//----- nvinfo : EIATTR_SYSCALL_OFFSETS
	.align		4
        /*0020*/ 	.byte	0x04, 0x46
        /*0022*/ 	.short	(.L_12 - .L_11)


	//   ....[0]....
.L_11:
        /*0024*/ 	.word	0x000000f0


	//----- nvinfo : EIATTR_EXIT_INSTR_OFFSETS
	.align		4
.L_12:
        /*0028*/ 	.byte	0x04, 0x1c
        /*002a*/ 	.short	(.L_14 - .L_13)


	//   ....[0]....
.L_13:
        /*002c*/ 	.word	0x00000100


	//----- nvinfo : EIATTR_SW_WAR
	.align		4
.L_14:
        /*0030*/ 	.byte	0x04, 0x36
        /*0032*/ 	.short	(.L_16 - .L_15)
.L_15:
        /*0034*/ 	.word	0x00000008
.L_16:


//--------------------- .nv.callgraph             --------------------------
	.section	.nv.callgraph,"",@"SHT_CUDA_CALLGRAPH"
	.align	4
	.sectionentsize	8
	.align		4
        /*0000*/ 	.word	0x00000000
	.align		4
        /*0004*/ 	.word	0xffffffff
	.align		4
        /*0008*/ 	.word	index@(_Z5hellov)
	.align		4
        /*000c*/ 	.word	index@(vprintf)
	.align		4
        /*0010*/ 	.word	0x00000000
	.align		4
        /*0014*/ 	.word	0xfffffffe
	.align		4
        /*0018*/ 	.word	0x00000000
	.align		4
        /*001c*/ 	.word	0xfffffffd
	.align		4
        /*0020*/ 	.word	0x00000000
	.align		4
        /*0024*/ 	.word	0xfffffffc


//--------------------- .nv.constant4             --------------------------
	.section	.nv.constant4,"a",@progbits
	.align	8
	.align		8
.nv.constant4:
        /*0000*/ 	.dword	vprintf
	.align		8
        /*0008*/ 	.dword	$str


//--------------------- .text._Z5hellov           --------------------------
	.section	.text._Z5hellov,"ax",@progbits
	.align	128
        .global         _Z5hellov
        .type           _Z5hellov,@function
        .size           _Z5hellov,(.L_x_2 - _Z5hellov)
        .other          _Z5hellov,@"STO_CUDA_ENTRY STV_DEFAULT"
_Z5hellov:
.text._Z5hellov:
[----:B------:R-:W0:Y:S01]  /*0000*/  LDC R1, c[0x0][0x37c] ;  /* 0x0000df00ff017b82 */ /* 0x000e220000000800 */
[----:B------:R-:W1:Y:S01]  /*0010*/  S2R R8, SR_TID.X ;  /* 0x0000000000087919 */ /* 0x000e620000002100 */
[----:B0-----:R-:W-:Y:S01]  /*0020*/  VIADD R1, R1, 0xfffffff8 ;  /* 0xfffffff801017836 */ /* 0x001fe20000000000 */
[----:B------:R-:W-:Y:S01]  /*0030*/  MOV R0, 0x0 ;  /* 0x0000000000007802 */ /* 0x000fe20000000f00 */
[----:B------:R-:W0:Y:S01]  /*0040*/  LDCU UR4, c[0x0][0x2f8] ;  /* 0x00005f00ff0477ac */ /* 0x000e220008000800 */
[----:B------:R-:W1:Y:S03]  /*0050*/  S2R R9, SR_CTAID.X ;  /* 0x0000000000097919 */ /* 0x000e660000002500 */
[----:B------:R2:W3:Y:S01]  /*0060*/  LDC.64 R2, c[0x4][R0] ;  /* 0x0100000000027b82 */ /* 0x0004e20000000a00 */
[----:B------:R-:W4:Y:S01]  /*0070*/  LDCU.64 UR6, c[0x4][0x8] ;  /* 0x01000100ff0677ac */ /* 0x000f220008000a00 */
[----:B------:R-:W5:Y:S01]  /*0080*/  LDCU UR5, c[0x0][0x2fc] ;  /* 0x00005f80ff0577ac */ /* 0x000f620008000800 */
[----:B0-----:R-:W-:Y:S01]  /*0090*/  IADD3 R6, P0, PT, R1, UR4, RZ ;  /* 0x0000000401067c10 */ /* 0x001fe2000ff1e0ff */
[----:B----4-:R-:W-:Y:S01]  /*00a0*/  IMAD.U32 R4, RZ, RZ, UR6 ;  /* 0x00000006ff047e24 */ /* 0x010fe2000f8e00ff */
[----:B------:R-:W-:-:S03]  /*00b0*/  MOV R5, UR7 ;  /* 0x0000000700057c02 */ /* 0x000fc60008000f00 */
[----:B-----5:R-:W-:Y:S01]  /*00c0*/  IMAD.X R7, RZ, RZ, UR5, P0 ;  /* 0x00000005ff077e24 */ /* 0x020fe200080e06ff */
[----:B-1----:R2:W-:Y:S07]  /*00d0*/  STL.64 [R1], R8 ;  /* 0x0000000801007387 */ /* 0x0025ee0000100a00 */
[----:B------:R-:W-:-:S07]  /*00e0*/  LEPC R20, `(.L_x_0) ;  /* 0x000000001014794e */ /* 0x000fce0000000000 */
[----:B--23--:R-:W-:Y:S05]  /*00f0*/  CALL.ABS.NOINC R2 ;  /* 0x0000000002007343 */ /* 0x00cfea0003c00000 */
.L_x_0:
[----:B------:R-:W-:Y:S05]  /*0100*/  EXIT ;  /* 0x000000000000794d */ /* 0x000fea0003800000 */
.L_x_1:
[----:B------:R-:W-:-:S00]  /*0110*/  BRA `(.L_x_1) ;  /* 0xfffffffc00fc7947 */ /* 0x000fc0000383ffff */
[----:B------:R-:W-:-:S00]  /*0120*/  NOP ;  /* 0x0000000000007918 */ /* 0x000fc00000000000 */
        /* <DEDUP_REMOVED lines=13> */
.L_x_2:


//--------------------- .nv.global.init           --------------------------
	.section	.nv.global.init,"aw",@progbits
.nv.global.init:
	.type		$str,@object
	.size		$str,(.L_0 - $str)
$str:
        /*0000*/ 	.byte	0x54, 0x68, 0x72, 0x65, 0x61, 0x64, 0x49, 0x44, 0x78, 0x3d, 0x25, 0x69, 0x2c, 0x20, 0x42, 0x6c
        /*0010*/ 	.byte	0x6f, 0x63, 0x6b, 0x49, 0x64, 0x78, 0x3d, 0x25, 0x69, 0x20, 0x0a, 0x00
.L_0:


//--------------------- .nv.shared.reserved.0     --------------------------
	.section	.nv.shared.reserved.0,"aw",@nobits
	.weak		__nv_reservedSMEM_offset_0_alias
	.size		__nv_reservedSMEM_offset_0_alias, 0, 64
	.other		__nv_reservedSMEM_offset_0_alias,@"STO_CUDA_RESERVED_SHARED STV_DEFAULT"
__nv_reservedSMEM_offset_0_alias:
	.zero		0
	.zero		64


//--------------------- .nv.constant0._Z5hellov   --------------------------
	.section	.nv.constant0._Z5hellov,"a",@progbits
	.sectionflags	@""
	.align	4
.nv.constant0._Z5hellov:
	.zero		896


//--------------------- SYMBOLS --------------------------

	.type		.nv.reservedSmem.offset0,@object
	.size		.nv.reservedSmem.offset0,0x4
	.type		vprintf,@function
